	.headerflags	@"EF_CUDA_TEXMODE_UNIFIED EF_CUDA_64BIT_ADDRESS EF_CUDA_ACCELERATORS EF_CUDA_SM90 EF_CUDA_VIRTUAL_SM(EF_CUDA_SM90)"
	.elftype	@"ET_EXEC"


//--------------------- .nv.info                  --------------------------
	.section	.nv.info,"",@"SHT_CUDA_INFO"
	.align	4


	//----- nvinfo : EIATTR_REGCOUNT
	.align		4
        /*0000*/ 	.byte	0x04, 0x2f
        /*0002*/ 	.short	(.L_1 - .L_0)
	.align		4
.L_0:
        /*0004*/ 	.word	index@(triton_poi_fused_3)
        /*0008*/ 	.word	0x0000001e


	//----- nvinfo : EIATTR_MIN_STACK_SIZE
	.align		4
.L_1:
        /*000c*/ 	.byte	0x04, 0x12
        /*000e*/ 	.short	(.L_3 - .L_2)
	.align		4
.L_2:
        /*0010*/ 	.word	index@(triton_poi_fused_3)
        /*0014*/ 	.word	0x00000000


	//----- nvinfo : EIATTR_FRAME_SIZE
	.align		4
.L_3:
        /*0018*/ 	.byte	0x04, 0x11
        /*001a*/ 	.short	(.L_5 - .L_4)
	.align		4
.L_4:
        /*001c*/ 	.word	index@(triton_poi_fused_3)
        /*0020*/ 	.word	0x00000000


	//----- nvinfo : EIATTR_MIN_STACK_SIZE
	.align		4
.L_5:
        /*0024*/ 	.byte	0x04, 0x12
        /*0026*/ 	.short	(.L_7 - .L_6)
	.align		4
.L_6:
        /*0028*/ 	.word	index@(triton_poi_fused_3)
        /*002c*/ 	.word	0x00000000
.L_7:


//--------------------- .nv.info.triton_poi_fused_3 --------------------------
	.section	.nv.info.triton_poi_fused_3,"",@"SHT_CUDA_INFO"
	.sectionflags	@""
	.align	4


	//----- nvinfo : EIATTR_CUDA_API_VERSION
	.align		4
        /*0000*/ 	.byte	0x04, 0x37
        /*0002*/ 	.short	(.L_9 - .L_8)
.L_8:
        /*0004*/ 	.word	0x0000007c


	//----- nvinfo : EIATTR_KPARAM_INFO
	.align		4
.L_9:
        /*0008*/ 	.byte	0x04, 0x17
        /*000a*/ 	.short	(.L_11 - .L_10)
.L_10:
        /*000c*/ 	.word	0x00000000
        /*0010*/ 	.short	0x0003
        /*0012*/ 	.short	0x0014
        /*0014*/ 	.byte	0x00, 0xf0, 0x11, 0x00


	//----- nvinfo : EIATTR_KPARAM_INFO
	.align		4
.L_11:
        /*0018*/ 	.byte	0x04, 0x17
        /*001a*/ 	.short	(.L_13 - .L_12)
.L_12:
        /*001c*/ 	.word	0x00000000
        /*0020*/ 	.short	0x0002
        /*0022*/ 	.short	0x0010
        /*0024*/ 	.byte	0x00, 0xf0, 0x11, 0x00


	//----- nvinfo : EIATTR_KPARAM_INFO
	.align		4
.L_13:
        /*0028*/ 	.byte	0x04, 0x17
        /*002a*/ 	.short	(.L_15 - .L_14)
.L_14:
        /*002c*/ 	.word	0x00000000
        /*0030*/ 	.short	0x0001
        /*0032*/ 	.short	0x0008
        /*0034*/ 	.byte	0x00, 0xf4, 0x21, 0x00


	//----- nvinfo : EIATTR_KPARAM_INFO
	.align		4
.L_15:
        /*0038*/ 	.byte	0x04, 0x17
        /*003a*/ 	.short	(.L_17 - .L_16)
.L_16:
        /*003c*/ 	.word	0x00000000
        /*0040*/ 	.short	0x0000
        /*0042*/ 	.short	0x0000
        /*0044*/ 	.byte	0x00, 0xf4, 0x21, 0x00


	//----- nvinfo : EIATTR_SPARSE_MMA_MASK
	.align		4
.L_17:
        /*0048*/ 	.byte	0x03, 0x50
        /*004a*/ 	.short	0x0000


	//----- nvinfo : EIATTR_MAXREG_COUNT
	.align		4
        /*004c*/ 	.byte	0x03, 0x1b
        /*004e*/ 	.short	0x00ff


	//----- nvinfo : EIATTR_EXIT_INSTR_OFFSETS
	.align		4
        /*0050*/ 	.byte	0x04, 0x1c
        /*0052*/ 	.short	(.L_19 - .L_18)


	//   ....[0]....
.L_18:
        /*0054*/ 	.word	0x000005f0


	//   ....[1]....
        /*0058*/ 	.word	0x00000640


	//----- nvinfo : EIATTR_REQNTID
	.align		4
.L_19:
        /*005c*/ 	.byte	0x04, 0x10
        /*005e*/ 	.short	(.L_21 - .L_20)
.L_20:
        /*0060*/ 	.word	0x00000080
        /*0064*/ 	.word	0x00000001
        /*0068*/ 	.word	0x00000001


	//----- nvinfo : EIATTR_CBANK_PARAM_SIZE
	.align		4
.L_21:
        /*006c*/ 	.byte	0x03, 0x19
        /*006e*/ 	.short	0x0018


	//----- nvinfo : EIATTR_PARAM_CBANK
	.align		4
        /*0070*/ 	.byte	0x04, 0x0a
        /*0072*/ 	.short	(.L_23 - .L_22)
	.align		4
.L_22:
        /*0074*/ 	.word	index@(.nv.constant0.triton_poi_fused_3)
        /*0078*/ 	.short	0x0210
        /*007a*/ 	.short	0x0018


	//----- nvinfo : EIATTR_SW_WAR
	.align		4
.L_23:
        /*007c*/ 	.byte	0x04, 0x36
        /*007e*/ 	.short	(.L_25 - .L_24)
.L_24:
        /*0080*/ 	.word	0x00000008
.L_25:


//--------------------- .nv.callgraph             --------------------------
	.section	.nv.callgraph,"",@"SHT_CUDA_CALLGRAPH"
	.align	4
	.sectionentsize	8
	.align		4
        /*0000*/ 	.word	0x00000000
	.align		4
        /*0004*/ 	.word	0xffffffff
	.align		4
        /*0008*/ 	.word	0x00000000
	.align		4
        /*000c*/ 	.word	0xfffffffe
	.align		4
        /*0010*/ 	.word	0x00000000
	.align		4
        /*0014*/ 	.word	0xfffffffd
	.align		4
        /*0018*/ 	.word	0x00000000
	.align		4
        /*001c*/ 	.word	0xfffffffc


//--------------------- .text.triton_poi_fused_3  --------------------------
	.section	.text.triton_poi_fused_3,"ax",@progbits
	.sectionflags	@"SHF_BARRIERS=1"
	.align	128
        .global         triton_poi_fused_3
        .type           triton_poi_fused_3,@function
        .size           triton_poi_fused_3,(.L_x_1 - triton_poi_fused_3)
        .other          triton_poi_fused_3,@"STO_CUDA_ENTRY STV_DEFAULT"
triton_poi_fused_3:
.text.triton_poi_fused_3:
[----:B------:R-:W0:Y:S01]  /*0000*/  LDC R1, c[0x0][0x28] ;  /* 0x00000a00ff017b82 */ /* 0x000e220000000800 */
[----:B------:R-:W1:Y:S07]  /*0010*/  S2R R0, SR_CTAID.X ;  /* 0x0000000000007919 */ /* 0x000e6e0000002500 */
[----:B------:R-:W2:Y:S01]  /*0020*/  LDC.64 R14, c[0x0][0x210] ;  /* 0x00008400ff0e7b82 */ /* 0x000ea20000000a00 */
[----:B------:R-:W-:Y:S01]  /*0030*/  IMAD.MOV.U32 R19, RZ, RZ, RZ ;  /* 0x000000ffff137224 */ /* 0x000fe200078e00ff */
[----:B------:R-:W-:Y:S01]  /*0040*/  ULDC.64 UR6, c[0x0][0x208] ;  /* 0x0000820000067ab9 */ /* 0x000fe20000000a00 */
[----:B------:R-:W3:Y:S01]  /*0050*/  S2R R21, SR_TID.X ;  /* 0x0000000000157919 */ /* 0x000ee20000002100 */
[----:B------:R-:W4:Y:S01]  /*0060*/  S2R R18, SR_CTAID.Y ;  /* 0x0000000000127919 */ /* 0x000f220000002600 */
[----:B------:R-:W-:-:S02]  /*0070*/  IMAD.MOV.U32 R20, RZ, RZ, RZ ;  /* 0x000000ffff147224 */ /* 0x000fc400078e00ff */
[----:B-1----:R-:W-:Y:S01]  /*0080*/  IMAD.SHL.U32 R0, R0, 0x10, RZ ;  /* 0x0000001000007824 */ /* 0x002fe200078e00ff */
[----:B---3--:R-:W-:-:S04]  /*0090*/  SHF.R.U32.HI R17, RZ, 0x4, R21 ;  /* 0x00000004ff117819 */ /* 0x008fc80000011615 */
[----:B------:R-:W-:Y:S01]  /*00a0*/  LOP3.LUT R6, R0, 0xf, R21, 0xf8, !PT ;  /* 0x0000000f00067812 */ /* 0x000fe200078ef815 */
[----:B----4-:R-:W-:Y:S01]  /*00b0*/  IMAD.SHL.U32 R16, R18, 0x40, RZ ;  /* 0x0000004012107824 */ /* 0x010fe200078e00ff */
[----:B------:R-:W-:Y:S02]  /*00c0*/  SGXT.U32 R17, R17, 0x3 ;  /* 0x000000031111781a */ /* 0x000fe40000000000 */
[----:B------:R-:W-:Y:S02]  /*00d0*/  ISETP.GE.AND P0, PT, R6, 0x9, PT ;  /* 0x000000090600780c */ /* 0x000fe40003f06270 */
[----:B------:R-:W-:Y:S02]  /*00e0*/  LOP3.LUT R2, R16, R17, RZ, 0xfc, !PT ;  /* 0x0000001110027212 */ /* 0x000fe400078efcff */
[----:B------:R-:W-:Y:S02]  /*00f0*/  LOP3.LUT R3, R16, 0x8, R17, 0xfe, !PT ;  /* 0x0000000810037812 */ /* 0x000fe400078efe11 */
[----:B------:R-:W-:Y:S01]  /*0100*/  LOP3.LUT R4, R16, 0x10, R17, 0xfe, !PT ;  /* 0x0000001010047812 */ /* 0x000fe200078efe11 */
[--C-:B------:R-:W-:Y:S01]  /*0110*/  IMAD R27, R2, 0x9, R6.reuse ;  /* 0x00000009021b7824 */ /* 0x100fe200078e0206 */
[----:B------:R-:W-:Y:S01]  /*0120*/  LOP3.LUT R7, R16, 0x18, R17, 0xfe, !PT ;  /* 0x0000001810077812 */ /* 0x000fe200078efe11 */
[--C-:B------:R-:W-:Y:S01]  /*0130*/  IMAD R3, R3, 0x9, R6.reuse ;  /* 0x0000000903037824 */ /* 0x100fe200078e0206 */
[----:B------:R-:W-:Y:S01]  /*0140*/  LOP3.LUT R9, R16, 0x20, R17, 0xfe, !PT ;  /* 0x0000002010097812 */ /* 0x000fe200078efe11 */
[--C-:B------:R-:W-:Y:S01]  /*0150*/  IMAD R5, R4, 0x9, R6.reuse ;  /* 0x0000000904057824 */ /* 0x100fe200078e0206 */
[----:B------:R-:W-:Y:S01]  /*0160*/  LOP3.LUT R11, R16, 0x28, R17, 0xfe, !PT ;  /* 0x00000028100b7812 */ /* 0x000fe200078efe11 */
[----:B------:R-:W-:Y:S01]  /*0170*/  IMAD R7, R7, 0x9, R6 ;  /* 0x0000000907077824 */ /* 0x000fe200078e0206 */
[----:B------:R-:W-:Y:S01]  /*0180*/  LOP3.LUT R13, R16, 0x30, R17, 0xfe, !PT ;  /* 0x00000030100d7812 */ /* 0x000fe200078efe11 */
[----:B--2---:R-:W-:Y:S01]  /*0190*/  IMAD.WIDE R26, R27, 0x4, R14 ;  /* 0x000000041b1a7825 */ /* 0x004fe200078e020e */
[----:B------:R-:W-:-:S03]  /*01a0*/  LOP3.LUT R23, R16, 0x38, R17, 0xfe, !PT ;  /* 0x0000003810177812 */ /* 0x000fc600078efe11 */
[--C-:B------:R-:W-:Y:S01]  /*01b0*/  IMAD R9, R9, 0x9, R6.reuse ;  /* 0x0000000909097824 */ /* 0x100fe200078e0206 */
[----:B------:R1:W2:Y:S01]  /*01c0*/  @!P0 LDG.E.EL R19, desc[UR6][R26.64] ;  /* 0x000000061a138981 */ /* 0x0002a2000c2e1900 */
[--C-:B------:R-:W-:Y:S02]  /*01d0*/  IMAD R11, R11, 0x9, R6.reuse ;  /* 0x000000090b0b7824 */ /* 0x100fe400078e0206 */
[--C-:B------:R-:W-:Y:S02]  /*01e0*/  IMAD R13, R13, 0x9, R6.reuse ;  /* 0x000000090d0d7824 */ /* 0x100fe400078e0206 */
[----:B------:R-:W-:Y:S02]  /*01f0*/  IMAD R23, R23, 0x9, R6 ;  /* 0x0000000917177824 */ /* 0x000fe400078e0206 */
[----:B------:R-:W-:Y:S01]  /*0200*/  IMAD.WIDE R2, R3, 0x4, R14 ;  /* 0x0000000403027825 */ /* 0x000fe200078e020e */
[----:B------:R-:W-:-:S03]  /*0210*/  CS2R R24, SRZ ;  /* 0x0000000000187805 */ /* 0x000fc6000001ff00 */
[--C-:B------:R-:W-:Y:S01]  /*0220*/  IMAD.WIDE R4, R5, 0x4, R14.reuse ;  /* 0x0000000405047825 */ /* 0x100fe200078e020e */
[----:B-1----:R-:W-:Y:S01]  /*0230*/  CS2R R26, SRZ ;  /* 0x00000000001a7805 */ /* 0x002fe2000001ff00 */
[----:B------:R1:W3:Y:S02]  /*0240*/  @!P0 LDG.E.EL R20, desc[UR6][R2.64] ;  /* 0x0000000602148981 */ /* 0x0002e4000c2e1900 */
[----:B------:R-:W-:-:S04]  /*0250*/  IMAD.WIDE R6, R7, 0x4, R14 ;  /* 0x0000000407067825 */ /* 0x000fc800078e020e */
[--C-:B------:R-:W-:Y:S01]  /*0260*/  IMAD.WIDE R8, R9, 0x4, R14.reuse ;  /* 0x0000000409087825 */ /* 0x100fe200078e020e */
[----:B------:R-:W4:Y:S03]  /*0270*/  @!P0 LDG.E.EL R24, desc[UR6][R6.64] ;  /* 0x0000000606188981 */ /* 0x000f26000c2e1900 */
[----:B------:R-:W-:-:S04]  /*0280*/  IMAD.WIDE R10, R11, 0x4, R14 ;  /* 0x000000040b0a7825 */ /* 0x000fc800078e020e */
[--C-:B------:R-:W-:Y:S01]  /*0290*/  IMAD.WIDE R12, R13, 0x4, R14.reuse ;  /* 0x000000040d0c7825 */ /* 0x100fe200078e020e */
[----:B------:R-:W5:Y:S03]  /*02a0*/  @!P0 LDG.E.EL R25, desc[UR6][R10.64] ;  /* 0x000000060a198981 */ /* 0x000f66000c2e1900 */
[----:B------:R-:W-:Y:S01]  /*02b0*/  IMAD.WIDE R14, R23, 0x4, R14 ;  /* 0x00000004170e7825 */ /* 0x000fe200078e020e */
[----:B------:R1:W5:Y:S03]  /*02c0*/  @!P0 LDG.E.EL R27, desc[UR6][R12.64] ;  /* 0x000000060c1b8981 */ /* 0x000366000c2e1900 */
[----:B------:R-:W-:Y:S01]  /*02d0*/  IMAD.MOV.U32 R22, RZ, RZ, RZ ;  /* 0x000000ffff167224 */ /* 0x000fe200078e00ff */
[----:B------:R-:W5:Y:S01]  /*02e0*/  @!P0 LDG.E.EL R26, desc[UR6][R14.64] ;  /* 0x000000060e1a8981 */ /* 0x000f62000c2e1900 */
[----:B------:R-:W-:-:S04]  /*02f0*/  IMAD.MOV.U32 R23, RZ, RZ, RZ ;  /* 0x000000ffff177224 */ /* 0x000fc800078e00ff */
[----:B------:R-:W5:Y:S04]  /*0300*/  @!P0 LDG.E.EL R22, desc[UR6][R4.64] ;  /* 0x0000000604168981 */ /* 0x000f68000c2e1900 */
[----:B------:R1:W5:Y:S01]  /*0310*/  @!P0 LDG.E.EL R23, desc[UR6][R8.64] ;  /* 0x0000000608178981 */ /* 0x000362000c2e1900 */
[----:B------:R-:W1:Y:S02]  /*0320*/  S2UR UR5, SR_CgaCtaId ;  /* 0x00000000000579c3 */ /* 0x000e640000008800 */
[----:B-1----:R-:W-:Y:S01]  /*0330*/  IMAD.SHL.U32 R2, R21, 0x40, RZ ;  /* 0x0000004015027824 */ /* 0x002fe200078e00ff */
[----:B------:R-:W-:-:S04]  /*0340*/  UMOV UR4, 0x400 ;  /* 0x0000040000047882 */ /* 0x000fc80000000000 */
[----:B------:R-:W-:-:S04]  /*0350*/  LOP3.LUT R2, R2, 0x3c0, RZ, 0xc0, !PT ;  /* 0x000003c002027812 */ /* 0x000fc800078ec0ff */
[----:B------:R-:W-:-:S04]  /*0360*/  LOP3.LUT R3, R2, R17, RZ, 0xfc, !PT ;  /* 0x0000001102037212 */ /* 0x000fc800078efcff */
[----:B------:R-:W-:Y:S01]  /*0370*/  LEA.HI R3, R2, R3, RZ, 0x1c ;  /* 0x0000000302037211 */ /* 0x000fe200078fe0ff */
[----:B0-----:R-:W-:-:S06]  /*0380*/  UPRMT UR4, UR5, 0x654, UR4 ;  /* 0x0000065405047896 */ /* 0x001fcc0008000004 */
[----:B------:R-:W-:Y:S02]  /*0390*/  LEA R12, R3, UR4, 0x2 ;  /* 0x00000004030c7c11 */ /* 0x000fe4000f8e10ff */
[----:B------:R-:W-:Y:S01]  /*03a0*/  SHF.R.U32.HI R2, RZ, 0x2, R21 ;  /* 0x00000002ff027819 */ /* 0x000fe20000011615 */
[----:B------:R-:W-:-:S03]  /*03b0*/  IMAD.SHL.U32 R21, R21, 0x4, RZ ;  /* 0x0000000415157824 */ /* 0x000fc600078e00ff */
[----:B------:R-:W-:Y:S02]  /*03c0*/  LOP3.LUT R3, R2, 0x1c, RZ, 0xc0, !PT ;  /* 0x0000001c02037812 */ /* 0x000fe400078ec0ff */
[----:B------:R-:W-:-:S05]  /*03d0*/  LOP3.LUT R8, R21, 0x1fc, RZ, 0xc0, !PT ;  /* 0x000001fc15087812 */ /* 0x000fca00078ec0ff */
[----:B------:R-:W-:-:S05]  /*03e0*/  IMAD.IADD R3, R8, 0x1, R3 ;  /* 0x0000000108037824 */ /* 0x000fca00078e0203 */
[----:B------:R-:W-:Y:S02]  /*03f0*/  LEA R4, R3, UR4, 0x2 ;  /* 0x0000000403047c11 */ /* 0x000fe4000f8e10ff */
[----:B------:R-:W-:Y:S02]  /*0400*/  SHF.R.S32.HI R3, RZ, 0x19, R18 ;  /* 0x00000019ff037819 */ /* 0x000fe40000011412 */
[----:B------:R-:W-:Y:S02]  /*0410*/  LOP3.LUT R16, R16, 0x3c, R21, 0xf8, !PT ;  /* 0x0000003c10107812 */ /* 0x000fe400078ef815 */
[----:B------:R-:W-:-:S04]  /*0420*/  SGXT R3, R3, 0x1 ;  /* 0x000000010303781a */ /* 0x000fc80000000200 */
[----:B------:R-:W-:Y:S02]  /*0430*/  LEA.HI R9, R3, R16, RZ, 0x7 ;  /* 0x0000001003097211 */ /* 0x000fe400078f38ff */
[----:B------:R-:W0:Y:S02]  /*0440*/  LDC.64 R2, c[0x0][0x218] ;  /* 0x00008600ff027b82 */ /* 0x000e240000000a00 */
[----:B------:R-:W-:Y:S02]  /*0450*/  LOP3.LUT R11, R9, 0xffffff80, RZ, 0xc0, !PT ;  /* 0xffffff80090b7812 */ /* 0x000fe400078ec0ff */
[----:B------:R-:W-:Y:S02]  /*0460*/  SHF.R.S32.HI R10, RZ, 0x7, R9 ;  /* 0x00000007ff0a7819 */ /* 0x000fe40000011409 */
[----:B------:R-:W-:Y:S01]  /*0470*/  LOP3.LUT R9, R0, R17, RZ, 0xfc, !PT ;  /* 0x0000001100097212 */ /* 0x000fe200078efcff */
[----:B------:R-:W-:Y:S01]  /*0480*/  IMAD.IADD R11, R16, 0x1, -R11 ;  /* 0x00000001100b7824 */ /* 0x000fe200078e0a0b */
[----:B------:R-:W-:-:S02]  /*0490*/  LOP3.LUT R0, R0, 0x8, R17, 0xfe, !PT ;  /* 0x0000000800007812 */ /* 0x000fc400078efe11 */
[----:B------:R-:W-:Y:S01]  /*04a0*/  ISETP.GE.AND P1, PT, R9, 0x9, PT ;  /* 0x000000090900780c */ /* 0x000fe20003f26270 */
[----:B------:R-:W-:Y:S01]  /*04b0*/  IMAD R10, R10, 0x480, R11 ;  /* 0x000004800a0a7824 */ /* 0x000fe200078e020b */
[----:B------:R-:W-:-:S03]  /*04c0*/  ISETP.GE.AND P0, PT, R0, 0x9, PT ;  /* 0x000000090000780c */ /* 0x000fc60003f06270 */
[----:B------:R-:W-:Y:S01]  /*04d0*/  IMAD R9, R9, 0x80, R10 ;  /* 0x0000008009097824 */ /* 0x000fe200078e020a */
[----:B--2---:R-:W-:Y:S04]  /*04e0*/  STS [R12], R19 ;  /* 0x000000130c007388 */ /* 0x004fe80000000800 */
[----:B---3--:R-:W-:Y:S04]  /*04f0*/  STS [R12+0x20], R20 ;  /* 0x000020140c007388 */ /* 0x008fe80000000800 */
[----:B----4-:R-:W-:Y:S04]  /*0500*/  STS [R12+0x60], R24 ;  /* 0x000060180c007388 */ /* 0x010fe80000000800 */
[----:B-----5:R-:W-:Y:S04]  /*0510*/  STS [R12+0xa0], R25 ;  /* 0x0000a0190c007388 */ /* 0x020fe80000000800 */
[----:B------:R-:W-:Y:S04]  /*0520*/  STS [R12+0xc0], R27 ;  /* 0x0000c01b0c007388 */ /* 0x000fe80000000800 */
[----:B------:R-:W-:Y:S04]  /*0530*/  STS [R12+0xe0], R26 ;  /* 0x0000e01a0c007388 */ /* 0x000fe80000000800 */
[----:B------:R-:W-:Y:S04]  /*0540*/  STS [R12+0x40], R22 ;  /* 0x000040160c007388 */ /* 0x000fe80000000800 */
[----:B------:R1:W-:Y:S01]  /*0550*/  STS [R12+0x80], R23 ;  /* 0x000080170c007388 */ /* 0x0003e20000000800 */
[----:B------:R-:W-:Y:S06]  /*0560*/  BAR.SYNC.DEFER_BLOCKING 0x0 ;  /* 0x0000000000007b1d */ /* 0x000fec0000010000 */
[----:B------:R-:W2:Y:S01]  /*0570*/  LDS.128 R4, [R4] ;  /* 0x0000000004047984 */ /* 0x000ea20000000c00 */
[----:B-1----:R-:W-:-:S04]  /*0580*/  LOP3.LUT R12, R8, 0x200, RZ, 0xfc, !PT ;  /* 0x00000200080c7812 */ /* 0x002fc800078efcff */
[----:B------:R-:W-:-:S04]  /*0590*/  SHF.R.U32.HI R12, RZ, 0x4, R12 ;  /* 0x00000004ff0c7819 */ /* 0x000fc8000001160c */
[----:B------:R-:W-:-:S05]  /*05a0*/  LOP3.LUT R11, R12, 0x3c, RZ, 0xc0, !PT ;  /* 0x0000003c0c0b7812 */ /* 0x000fca00078ec0ff */
[----:B------:R-:W-:Y:S02]  /*05b0*/  IMAD.IADD R11, R8, 0x1, R11 ;  /* 0x00000001080b7824 */ /* 0x000fe400078e020b */
[----:B0-----:R-:W-:-:S03]  /*05c0*/  IMAD.WIDE R8, R9, 0x4, R2 ;  /* 0x0000000409087825 */ /* 0x001fc600078e0202 */
[----:B------:R-:W-:Y:S02]  /*05d0*/  LEA R11, R11, UR4, 0x2 ;  /* 0x000000040b0b7c11 */ /* 0x000fe4000f8e10ff */
[----:B--2---:R0:W-:Y:S02]  /*05e0*/  @!P1 STG.E.128 desc[UR6][R8.64], R4 ;  /* 0x0000000408009986 */ /* 0x0041e4000c101d06 */
[----:B0-----:R-:W-:Y:S05]  /*05f0*/  @P0 EXIT ;  /* 0x000000000000094d */ /* 0x001fea0003800000 */
[----:B------:R-:W1:Y:S01]  /*0600*/  LDS.128 R12, [R11+0x800] ;  /* 0x000800000b0c7984 */ /* 0x000e620000000c00 */
[----:B0-----:R-:W-:-:S04]  /*0610*/  IMAD R5, R0, 0x80, R10 ;  /* 0x0000008000057824 */ /* 0x001fc800078e020a */
[----:B------:R-:W-:-:S05]  /*0620*/  IMAD.WIDE R2, R5, 0x4, R2 ;  /* 0x0000000405027825 */ /* 0x000fca00078e0202 */
[----:B-1----:R-:W-:Y:S01]  /*0630*/  STG.E.128 desc[UR6][R2.64], R12 ;  /* 0x0000000c02007986 */ /* 0x002fe2000c101d06 */
[----:B------:R-:W-:Y:S05]  /*0640*/  EXIT ;  /* 0x000000000000794d */ /* 0x000fea0003800000 */
.L_x_0:
[----:B------:R-:W-:-:S00]  /*0650*/  BRA `(.L_x_0) ;  /* 0xfffffffc00fc7947 */ /* 0x000fc0000383ffff */
[----:B------:R-:W-:-:S00]  /*0660*/  NOP ;  /* 0x0000000000007918 */ /* 0x000fc00000000000 */
        /* <DEDUP_REMOVED lines=9> */
.L_x_1:


//--------------------- .nv.shared.triton_poi_fused_3 --------------------------
	.section	.nv.shared.triton_poi_fused_3,"aw",@nobits
	.sectionflags	@""
	.align	16
	.zero		1024


//--------------------- .nv.constant0.triton_poi_fused_3 --------------------------
	.section	.nv.constant0.triton_poi_fused_3,"a",@progbits
	.sectionflags	@""
	.align	4
.nv.constant0.triton_poi_fused_3:
	.zero		552
